//
// Generated by NVIDIA NVVM Compiler
//
// Compiler Build ID: CL-36424714
// Cuda compilation tools, release 13.0, V13.0.88
// Based on NVVM 20.0.0
//

.version 9.0
.target sm_100
.address_size 64

	// .globl	_Z20reduce_without_s_memPdS_jdj

.visible .entry _Z20reduce_without_s_memPdS_jdj(
	.param .u64 .ptr .align 1 _Z20reduce_without_s_memPdS_jdj_param_0,
	.param .u64 .ptr .align 1 _Z20reduce_without_s_memPdS_jdj_param_1,
	.param .u32 _Z20reduce_without_s_memPdS_jdj_param_2,
	.param .f64 _Z20reduce_without_s_memPdS_jdj_param_3,
	.param .u32 _Z20reduce_without_s_memPdS_jdj_param_4
)
{
	.reg .pred 	%p<8>;
	.reg .b32 	%r<15>;
	.reg .b64 	%rd<15>;
	.reg .b64 	%fd<12>;

	ld.param.u64 	%rd3, [_Z20reduce_without_s_memPdS_jdj_param_0];
	ld.param.u64 	%rd2, [_Z20reduce_without_s_memPdS_jdj_param_1];
	ld.param.u32 	%r11, [_Z20reduce_without_s_memPdS_jdj_param_2];
	ld.param.f64 	%fd1, [_Z20reduce_without_s_memPdS_jdj_param_3];
	ld.param.u32 	%r12, [_Z20reduce_without_s_memPdS_jdj_param_4];
	cvta.to.global.u64 	%rd1, %rd3;
	mov.u32 	%r1, %tid.x;
	mov.u32 	%r2, %ctaid.x;
	mov.u32 	%r3, %ntid.x;
	mul.lo.s32 	%r4, %r2, %r3;
	add.s32 	%r5, %r4, %r1;
	setp.eq.s32 	%p1, %r12, 0;
	@%p1 bra 	$L__BB0_4;
	setp.ge.u32 	%p2, %r5, %r11;
	@%p2 bra 	$L__BB0_3;
	cvt.rn.f64.u32 	%fd2, %r5;
	add.f64 	%fd3, %fd2, 0dBFE0000000000000;
	mul.f64 	%fd4, %fd3, %fd1;
	fma.rn.f64 	%fd5, %fd4, %fd4, 0d3FF0000000000000;
	mov.f64 	%fd6, 0d4010000000000000;
	div.rn.f64 	%fd7, %fd6, %fd5;
	mul.wide.u32 	%rd4, %r5, 8;
	add.s64 	%rd5, %rd1, %rd4;
	st.global.f64 	[%rd5], %fd7;
$L__BB0_3:
	bar.sync 	0;
$L__BB0_4:
	setp.lt.u32 	%p3, %r3, 2;
	@%p3 bra 	$L__BB0_10;
	mov.b32 	%r14, 1;
$L__BB0_6:
	mov.u32 	%r6, %r14;
	shl.b32 	%r14, %r6, 1;
	mul.lo.s32 	%r8, %r14, %r1;
	setp.ge.u32 	%p4, %r8, %r3;
	@%p4 bra 	$L__BB0_9;
	add.s32 	%r9, %r8, %r4;
	add.s32 	%r10, %r9, %r6;
	setp.ge.u32 	%p5, %r10, %r11;
	@%p5 bra 	$L__BB0_9;
	mul.wide.u32 	%rd6, %r10, 8;
	add.s64 	%rd7, %rd1, %rd6;
	ld.global.f64 	%fd8, [%rd7];
	mul.wide.u32 	%rd8, %r9, 8;
	add.s64 	%rd9, %rd1, %rd8;
	ld.global.f64 	%fd9, [%rd9];
	add.f64 	%fd10, %fd8, %fd9;
	st.global.f64 	[%rd9], %fd10;
$L__BB0_9:
	bar.sync 	0;
	setp.lt.u32 	%p6, %r14, %r3;
	@%p6 bra 	$L__BB0_6;
$L__BB0_10:
	setp.ne.s32 	%p7, %r1, 0;
	@%p7 bra 	$L__BB0_12;
	mul.wide.u32 	%rd10, %r4, 8;
	add.s64 	%rd11, %rd1, %rd10;
	ld.global.f64 	%fd11, [%rd11];
	cvta.to.global.u64 	%rd12, %rd2;
	mul.wide.u32 	%rd13, %r2, 8;
	add.s64 	%rd14, %rd12, %rd13;
	st.global.f64 	[%rd14], %fd11;
$L__BB0_12:
	ret;

}


// ===== COMPILED SASS (sm_100) =====

	.target	sm_100

	.elftype	@"ET_EXEC"


//--------------------- .note.nv.tkinfo           --------------------------
	.section	.note.nv.tkinfo,"",@"SHT_NOTE"
	.sectionflags	@"SHF_NOTE_NV_TKINFO"
	.tkinfo
        /*0018*/ 	.word	0x00000002
        /*0030*/ 	.string	""
        /*0030*/ 	.string	"ptxas"
        /*0030*/ 	.string	"Cuda compilation tools, release 13.0, V13.0.88"
        /*0030*/ 	.string	"Build cuda_13.0.r13.0/compiler.36424714_0"
        /*0030*/ 	.string	"-arch sm_100 -m 64 "



//--------------------- .note.nv.cuinfo           --------------------------
	.section	.note.nv.cuinfo,"",@"SHT_NOTE"
	.sectionflags	@"SHF_NOTE_NV_CUINFO"
        /*0018*/ 	.short	0x0002
        /*001a*/ 	.short	0x0064
        /*001c*/ 	.short	0x0082
	.zero		2


//--------------------- .nv.info                  --------------------------
	.section	.nv.info,"",@"SHT_CUDA_INFO"
	.align	4


	//----- nvinfo : EIATTR_REGCOUNT
	.align		4
        /*0000*/ 	.byte	0x04, 0x2f
        /*0002*/ 	.short	(.L_1 - .L_0)
	.align		4
.L_0:
        /*0004*/ 	.word	index@(_Z20reduce_without_s_memPdS_jdj)
        /*0008*/ 	.word	0x00000019


	//----- nvinfo : EIATTR_FRAME_SIZE
	.align		4
.L_1:
        /*000c*/ 	.byte	0x04, 0x11
        /*000e*/ 	.short	(.L_3 - .L_2)
	.align		4
.L_2:
        /*0010*/ 	.word	index@($__internal_0_$__cuda_sm20_div_rn_f64_full)
        /*0014*/ 	.word	0x00000000


	//----- nvinfo : EIATTR_FRAME_SIZE
	.align		4
.L_3:
        /*0018*/ 	.byte	0x04, 0x11
        /*001a*/ 	.short	(.L_5 - .L_4)
	.align		4
.L_4:
        /*001c*/ 	.word	index@(_Z20reduce_without_s_memPdS_jdj)
        /*0020*/ 	.word	0x00000000


	//----- nvinfo : EIATTR_MIN_STACK_SIZE
	.align		4
.L_5:
        /*0024*/ 	.byte	0x04, 0x12
        /*0026*/ 	.short	(.L_7 - .L_6)
	.align		4
.L_6:
        /*0028*/ 	.word	index@(_Z20reduce_without_s_memPdS_jdj)
        /*002c*/ 	.word	0x00000000
.L_7:


//--------------------- .nv.compat                --------------------------
	.section	.nv.compat,"",@"SHT_CUDA_COMPAT_INFO"
	.align	4
        /*0000*/ 	.byte	0x02, 0x09, 0x00, 0x00, 0x02, 0x02, 0x01, 0x00, 0x02, 0x05, 0x05, 0x00, 0x03, 0x07, 0x01, 0x01
        /*0010*/ 	.byte	0x02, 0x03, 0x00, 0x00, 0x02, 0x06, 0x01, 0x00, 0x04, 0x0b, 0x08, 0x00, 0x01, 0x00, 0x00, 0x00
        /*0020*/ 	.byte	0x00, 0x00, 0x00, 0x00


//--------------------- .nv.info._Z20reduce_without_s_memPdS_jdj --------------------------
	.section	.nv.info._Z20reduce_without_s_memPdS_jdj,"",@"SHT_CUDA_INFO"
	.sectionflags	@""
	.align	4


	//----- nvinfo : EIATTR_CUDA_API_VERSION
	.align		4
        /*0000*/ 	.byte	0x04, 0x37
        /*0002*/ 	.short	(.L_9 - .L_8)
.L_8:
        /*0004*/ 	.word	0x00000082


	//----- nvinfo : EIATTR_KPARAM_INFO
	.align		4
.L_9:
        /*0008*/ 	.byte	0x04, 0x17
        /*000a*/ 	.short	(.L_11 - .L_10)
.L_10:
        /*000c*/ 	.word	0x00000000
        /*0010*/ 	.short	0x0004
        /*0012*/ 	.short	0x0020
        /*0014*/ 	.byte	0x00, 0xf0, 0x11, 0x00


	//----- nvinfo : EIATTR_KPARAM_INFO
	.align		4
.L_11:
        /*0018*/ 	.byte	0x04, 0x17
        /*001a*/ 	.short	(.L_13 - .L_12)
.L_12:
        /*001c*/ 	.word	0x00000000
        /*0020*/ 	.short	0x0003
        /*0022*/ 	.short	0x0018
        /*0024*/ 	.byte	0x00, 0xf0, 0x21, 0x00


	//----- nvinfo : EIATTR_KPARAM_INFO
	.align		4
.L_13:
        /*0028*/ 	.byte	0x04, 0x17
        /*002a*/ 	.short	(.L_15 - .L_14)
.L_14:
        /*002c*/ 	.word	0x00000000
        /*0030*/ 	.short	0x0002
        /*0032*/ 	.short	0x0010
        /*0034*/ 	.byte	0x00, 0xf0, 0x11, 0x00


	//----- nvinfo : EIATTR_KPARAM_INFO
	.align		4
.L_15:
        /*0038*/ 	.byte	0x04, 0x17
        /*003a*/ 	.short	(.L_17 - .L_16)
.L_16:
        /*003c*/ 	.word	0x00000000
        /*0040*/ 	.short	0x0001
        /*0042*/ 	.short	0x0008
        /*0044*/ 	.byte	0x00, 0xf5, 0x21, 0x00


	//----- nvinfo : EIATTR_KPARAM_INFO
	.align		4
.L_17:
        /*0048*/ 	.byte	0x04, 0x17
        /*004a*/ 	.short	(.L_19 - .L_18)
.L_18:
        /*004c*/ 	.word	0x00000000
        /*0050*/ 	.short	0x0000
        /*0052*/ 	.short	0x0000
        /*0054*/ 	.byte	0x00, 0xf5, 0x21, 0x00


	//----- nvinfo : EIATTR_SPARSE_MMA_MASK
	.align		4
.L_19:
        /*0058*/ 	.byte	0x03, 0x50
        /*005a*/ 	.short	0x0000


	//----- nvinfo : EIATTR_MAXREG_COUNT
	.align		4
        /*005c*/ 	.byte	0x03, 0x1b
        /*005e*/ 	.short	0x00ff


	//----- nvinfo : EIATTR_NUM_BARRIERS
	.align		4
        /*0060*/ 	.byte	0x02, 0x4c
        /*0062*/ 	.byte	0x01
	.zero		1


	//----- nvinfo : EIATTR_MERCURY_ISA_VERSION
	.align		4
        /*0064*/ 	.byte	0x03, 0x5f
        /*0066*/ 	.short	0x0101


	//----- nvinfo : EIATTR_VRC_CTA_INIT_COUNT
	.align		4
        /*0068*/ 	.byte	0x02, 0x4a
	.zero		1
	.zero		1


	//----- nvinfo : EIATTR_EXIT_INSTR_OFFSETS
	.align		4
        /*006c*/ 	.byte	0x04, 0x1c
        /*006e*/ 	.short	(.L_21 - .L_20)


	//   ....[0]....
.L_20:
        /*0070*/ 	.word	0x00000430


	//   ....[1]....
        /*0074*/ 	.word	0x000004a0


	//----- nvinfo : EIATTR_CRS_STACK_SIZE
	.align		4
.L_21:
        /*0078*/ 	.byte	0x04, 0x1e
        /*007a*/ 	.short	(.L_23 - .L_22)
.L_22:
        /*007c*/ 	.word	0x00000000


	//----- nvinfo : EIATTR_CBANK_PARAM_SIZE
	.align		4
.L_23:
        /*0080*/ 	.byte	0x03, 0x19
        /*0082*/ 	.short	0x0024


	//----- nvinfo : EIATTR_PARAM_CBANK
	.align		4
        /*0084*/ 	.byte	0x04, 0x0a
        /*0086*/ 	.short	(.L_25 - .L_24)
	.align		4
.L_24:
        /*0088*/ 	.word	index@(.nv.constant0._Z20reduce_without_s_memPdS_jdj)
        /*008c*/ 	.short	0x0380
        /*008e*/ 	.short	0x0024


	//----- nvinfo : EIATTR_SW_WAR
	.align		4
.L_25:
        /*0090*/ 	.byte	0x04, 0x36
        /*0092*/ 	.short	(.L_27 - .L_26)
.L_26:
        /*0094*/ 	.word	0x00000008
.L_27:


//--------------------- .nv.callgraph             --------------------------
	.section	.nv.callgraph,"",@"SHT_CUDA_CALLGRAPH"
	.align	4
	.sectionentsize	8
	.align		4
        /*0000*/ 	.word	0x00000000
	.align		4
        /*0004*/ 	.word	0xffffffff
	.align		4
        /*0008*/ 	.word	0x00000000
	.align		4
        /*000c*/ 	.word	0xfffffffe
	.align		4
        /*0010*/ 	.word	0x00000000
	.align		4
        /*0014*/ 	.word	0xfffffffd
	.align		4
        /*0018*/ 	.word	0x00000000
	.align		4
        /*001c*/ 	.word	0xfffffffc


//--------------------- .text._Z20reduce_without_s_memPdS_jdj --------------------------
	.section	.text._Z20reduce_without_s_memPdS_jdj,"ax",@progbits
	.align	128
        .global         _Z20reduce_without_s_memPdS_jdj
        .type           _Z20reduce_without_s_memPdS_jdj,@function
        .size           _Z20reduce_without_s_memPdS_jdj,(.L_x_14 - _Z20reduce_without_s_memPdS_jdj)
        .other          _Z20reduce_without_s_memPdS_jdj,@"STO_CUDA_ENTRY STV_DEFAULT"
_Z20reduce_without_s_memPdS_jdj:
.text._Z20reduce_without_s_memPdS_jdj:
[----:B------:R-:W-:Y:S01]  /*0000*/  LDC R1, c[0x0][0x37c] ;  /* 0x0000df00ff017b82 */ /* 0x000fe20000000800 */
[----:B------:R-:W0:Y:S01]  /*0010*/  S2R R10, SR_CTAID.X ;  /* 0x00000000000a7919 */ /* 0x000e220000002500 */
[----:B------:R-:W1:Y:S06]  /*0020*/  LDCU UR4, c[0x0][0x3a0] ;  /* 0x00007400ff0477ac */ /* 0x000e6c0008000800 */
[----:B------:R-:W0:Y:S01]  /*0030*/  LDC R9, c[0x0][0x360] ;  /* 0x0000d800ff097b82 */ /* 0x000e220000000800 */
[----:B------:R-:W2:Y:S01]  /*0040*/  S2R R11, SR_TID.X ;  /* 0x00000000000b7919 */ /* 0x000ea20000002100 */
[----:B------:R-:W3:Y:S01]  /*0050*/  LDCU.64 UR6, c[0x0][0x358] ;  /* 0x00006b00ff0677ac */ /* 0x000ee20008000a00 */
[----:B-1----:R-:W-:Y:S01]  /*0060*/  UISETP.NE.AND UP0, UPT, UR4, URZ, UPT ;  /* 0x000000ff0400728c */ /* 0x002fe2000bf05270 */
[----:B0-----:R-:W-:-:S08]  /*0070*/  IMAD R8, R10, R9, RZ ;  /* 0x000000090a087224 */ /* 0x001fd000078e02ff */
[----:B--23--:R-:W-:Y:S05]  /*0080*/  BRA.U !UP0, `(.L_x_0) ;  /* 0x0000000108807547 */ /* 0x00cfea000b800000 */
[----:B------:R-:W0:Y:S01]  /*0090*/  LDCU UR4, c[0x0][0x390] ;  /* 0x00007200ff0477ac */ /* 0x000e220008000800 */
[----:B------:R-:W-:Y:S01]  /*00a0*/  IMAD.IADD R0, R8, 0x1, R11 ;  /* 0x0000000108007824 */ /* 0x000fe200078e020b */
[----:B------:R-:W-:Y:S04]  /*00b0*/  BSSY.RECONVERGENT B0, `(.L_x_1) ;  /* 0x000001c000007945 */ /* 0x000fe80003800200 */
[----:B0-----:R-:W-:-:S13]  /*00c0*/  ISETP.GE.U32.AND P0, PT, R0, UR4, PT ;  /* 0x0000000400007c0c */ /* 0x001fda000bf06070 */
[----:B------:R-:W-:Y:S05]  /*00d0*/  @P0 BRA `(.L_x_2) ;  /* 0x0000000000640947 */ /* 0x000fea0003800000 */
[----:B------:R-:W0:Y:S01]  /*00e0*/  I2F.F64.U32 R2, R0 ;  /* 0x0000000000027312 */ /* 0x000e220000201800 */
[----:B------:R-:W1:Y:S01]  /*00f0*/  LDCU.64 UR4, c[0x0][0x398] ;  /* 0x00007300ff0477ac */ /* 0x000e620008000a00 */
[----:B------:R-:W-:Y:S01]  /*0100*/  BSSY.RECONVERGENT B1, `(.L_x_3) ;  /* 0x0000013000017945 */ /* 0x000fe20003800200 */
[----:B0-----:R-:W-:-:S08]  /*0110*/  DADD R2, R2, -0.5 ;  /* 0xbfe0000002027429 */ /* 0x001fd00000000000 */
[----:B-1----:R-:W-:-:S08]  /*0120*/  DMUL R2, R2, UR4 ;  /* 0x0000000402027c28 */ /* 0x002fd00008000000 */
[----:B------:R-:W-:Y:S01]  /*0130*/  DFMA R4, R2, R2, 1 ;  /* 0x3ff000000204742b */ /* 0x000fe20000000002 */
[----:B------:R-:W-:-:S05]  /*0140*/  IMAD.MOV.U32 R2, RZ, RZ, 0x1 ;  /* 0x00000001ff027424 */ /* 0x000fca00078e00ff */
[----:B------:R-:W0:Y:S02]  /*0150*/  MUFU.RCP64H R3, R5 ;  /* 0x0000000500037308 */ /* 0x000e240000001800 */
[----:B0-----:R-:W-:-:S08]  /*0160*/  DFMA R6, -R4, R2, 1 ;  /* 0x3ff000000406742b */ /* 0x001fd00000000102 */
[----:B------:R-:W-:-:S08]  /*0170*/  DFMA R6, R6, R6, R6 ;  /* 0x000000060606722b */ /* 0x000fd00000000006 */
[----:B------:R-:W-:-:S08]  /*0180*/  DFMA R6, R2, R6, R2 ;  /* 0x000000060206722b */ /* 0x000fd00000000002 */
[----:B------:R-:W-:-:S08]  /*0190*/  DFMA R2, -R4, R6, 1 ;  /* 0x3ff000000402742b */ /* 0x000fd00000000106 */
[----:B------:R-:W-:-:S08]  /*01a0*/  DFMA R2, R6, R2, R6 ;  /* 0x000000020602722b */ /* 0x000fd00000000006 */
[----:B------:R-:W-:-:S08]  /*01b0*/  DMUL R6, R2, 4 ;  /* 0x4010000002067828 */ /* 0x000fd00000000000 */
[----:B------:R-:W-:-:S08]  /*01c0*/  DFMA R12, -R4, R6, 4 ;  /* 0x40100000040c742b */ /* 0x000fd00000000106 */
[----:B------:R-:W-:-:S10]  /*01d0*/  DFMA R2, R2, R12, R6 ;  /* 0x0000000c0202722b */ /* 0x000fd40000000006 */
[----:B------:R-:W-:-:S05]  /*01e0*/  FFMA R6, RZ, R5, R3 ;  /* 0x00000005ff067223 */ /* 0x000fca0000000003 */
[----:B------:R-:W-:-:S13]  /*01f0*/  FSETP.GT.AND P0, PT, |R6|, 1.469367938527859385e-39, PT ;  /* 0x001000000600780b */ /* 0x000fda0003f04200 */
[----:B------:R-:W-:Y:S05]  /*0200*/  @P0 BRA `(.L_x_4) ;  /* 0x0000000000080947 */ /* 0x000fea0003800000 */
[----:B------:R-:W-:-:S07]  /*0210*/  MOV R12, 0x230 ;  /* 0x00000230000c7802 */ /* 0x000fce0000000f00 */
[----:B------:R-:W-:Y:S05]  /*0220*/  CALL.REL.NOINC `($__internal_0_$__cuda_sm20_div_rn_f64_full) ;  /* 0x0000000000a07944 */ /* 0x000fea0003c00000 */
.L_x_4:
[----:B------:R-:W-:Y:S05]  /*0230*/  BSYNC.RECONVERGENT B1 ;  /* 0x0000000000017941 */ /* 0x000fea0003800200 */
.L_x_3:
[----:B------:R-:W0:Y:S02]  /*0240*/  LDC.64 R4, c[0x0][0x380] ;  /* 0x0000e000ff047b82 */ /* 0x000e240000000a00 */
[----:B0-----:R-:W-:-:S05]  /*0250*/  IMAD.WIDE.U32 R4, R0, 0x8, R4 ;  /* 0x0000000800047825 */ /* 0x001fca00078e0004 */
[----:B------:R0:W-:Y:S02]  /*0260*/  STG.E.64 desc[UR6][R4.64], R2 ;  /* 0x0000000204007986 */ /* 0x0001e4000c101b06 */
.L_x_2:
[----:B------:R-:W-:Y:S05]  /*0270*/  BSYNC.RECONVERGENT B0 ;  /* 0x0000000000007941 */ /* 0x000fea0003800200 */
.L_x_1:
[----:B------:R-:W-:Y:S06]  /*0280*/  BAR.SYNC.DEFER_BLOCKING 0x0 ;  /* 0x0000000000007b1d */ /* 0x000fec0000010000 */
.L_x_0:
[----:B------:R-:W-:-:S13]  /*0290*/  ISETP.GE.U32.AND P0, PT, R9, 0x2, PT ;  /* 0x000000020900780c */ /* 0x000fda0003f06070 */
[----:B------:R-:W-:Y:S05]  /*02a0*/  @!P0 BRA `(.L_x_5) ;  /* 0x00000000005c8947 */ /* 0x000fea0003800000 */
[----:B------:R-:W1:Y:S01]  /*02b0*/  LDC.64 R12, c[0x0][0x380] ;  /* 0x0000e000ff0c7b82 */ /* 0x000e620000000a00 */
[----:B------:R-:W2:Y:S01]  /*02c0*/  LDCU UR8, c[0x0][0x390] ;  /* 0x00007200ff0877ac */ /* 0x000ea20008000800 */
[----:B------:R-:W-:-:S05]  /*02d0*/  UMOV UR4, 0x1 ;  /* 0x0000000100047882 */ /* 0x000fca0000000000 */
.L_x_8:
[----:B------:R-:W-:Y:S01]  /*02e0*/  UMOV UR5, UR4 ;  /* 0x0000000400057c82 */ /* 0x000fe20008000000 */
[----:B------:R-:W-:Y:S01]  /*02f0*/  USHF.L.U32 UR4, UR4, 0x1, URZ ;  /* 0x0000000104047899 */ /* 0x000fe200080006ff */
[----:B------:R-:W-:Y:S05]  /*0300*/  BSSY.RECONVERGENT B0, `(.L_x_6) ;  /* 0x000000e000007945 */ /* 0x000fea0003800200 */
[----:B------:R-:W-:-:S05]  /*0310*/  IMAD R0, R11, UR4, RZ ;  /* 0x000000040b007c24 */ /* 0x000fca000f8e02ff */
[----:B------:R-:W-:-:S13]  /*0320*/  ISETP.GE.U32.AND P0, PT, R0, R9, PT ;  /* 0x000000090000720c */ /* 0x000fda0003f06070 */
[----:B---3--:R-:W-:Y:S05]  /*0330*/  @P0 BRA `(.L_x_7) ;  /* 0x0000000000280947 */ /* 0x008fea0003800000 */
[----:B0-----:R-:W-:-:S04]  /*0340*/  IMAD.IADD R5, R8, 0x1, R0 ;  /* 0x0000000108057824 */ /* 0x001fc800078e0200 */
[----:B------:R-:W-:-:S05]  /*0350*/  VIADD R3, R5, UR5 ;  /* 0x0000000505037c36 */ /* 0x000fca0008000000 */
[----:B--2---:R-:W-:-:S13]  /*0360*/  ISETP.GE.U32.AND P0, PT, R3, UR8, PT ;  /* 0x0000000803007c0c */ /* 0x004fda000bf06070 */
[----:B------:R-:W-:Y:S05]  /*0370*/  @P0 BRA `(.L_x_7) ;  /* 0x0000000000180947 */ /* 0x000fea0003800000 */
[----:B-1----:R-:W-:-:S04]  /*0380*/  IMAD.WIDE.U32 R2, R3, 0x8, R12 ;  /* 0x0000000803027825 */ /* 0x002fc800078e000c */
[----:B------:R-:W-:Y:S02]  /*0390*/  IMAD.WIDE.U32 R4, R5, 0x8, R12 ;  /* 0x0000000805047825 */ /* 0x000fe400078e000c */
[----:B------:R-:W2:Y:S04]  /*03a0*/  LDG.E.64 R2, desc[UR6][R2.64] ;  /* 0x0000000602027981 */ /* 0x000ea8000c1e1b00 */
[----:B------:R-:W2:Y:S02]  /*03b0*/  LDG.E.64 R6, desc[UR6][R4.64] ;  /* 0x0000000604067981 */ /* 0x000ea4000c1e1b00 */
[----:B--2---:R-:W-:-:S07]  /*03c0*/  DADD R6, R2, R6 ;  /* 0x0000000002067229 */ /* 0x004fce0000000006 */
[----:B------:R3:W-:Y:S04]  /*03d0*/  STG.E.64 desc[UR6][R4.64], R6 ;  /* 0x0000000604007986 */ /* 0x0007e8000c101b06 */
.L_x_7:
[----:B--2---:R-:W-:Y:S05]  /*03e0*/  BSYNC.RECONVERGENT B0 ;  /* 0x0000000000007941 */ /* 0x004fea0003800200 */
.L_x_6:
[----:B------:R-:W-:Y:S01]  /*03f0*/  BAR.SYNC.DEFER_BLOCKING 0x0 ;  /* 0x0000000000007b1d */ /* 0x000fe20000010000 */
[----:B------:R-:W-:-:S13]  /*0400*/  ISETP.LE.U32.AND P0, PT, R9, UR4, PT ;  /* 0x0000000409007c0c */ /* 0x000fda000bf03070 */
[----:B------:R-:W-:Y:S05]  /*0410*/  @!P0 BRA `(.L_x_8) ;  /* 0xfffffffc00b08947 */ /* 0x000fea000383ffff */
.L_x_5:
[----:B------:R-:W-:-:S13]  /*0420*/  ISETP.NE.AND P0, PT, R11, RZ, PT ;  /* 0x000000ff0b00720c */ /* 0x000fda0003f05270 */
[----:B------:R-:W-:Y:S05]  /*0430*/  @P0 EXIT ;  /* 0x000000000000094d */ /* 0x000fea0003800000 */
[----:B0-----:R-:W0:Y:S02]  /*0440*/  LDC.64 R2, c[0x0][0x380] ;  /* 0x0000e000ff027b82 */ /* 0x001e240000000a00 */
[----:B0-----:R-:W-:-:S06]  /*0450*/  IMAD.WIDE.U32 R8, R8, 0x8, R2 ;  /* 0x0000000808087825 */ /* 0x001fcc00078e0002 */
[----:B------:R-:W0:Y:S01]  /*0460*/  LDC.64 R2, c[0x0][0x388] ;  /* 0x0000e200ff027b82 */ /* 0x000e220000000a00 */
[----:B------:R-:W2:Y:S01]  /*0470*/  LDG.E.64 R8, desc[UR6][R8.64] ;  /* 0x0000000608087981 */ /* 0x000ea2000c1e1b00 */
[----:B0-----:R-:W-:-:S05]  /*0480*/  IMAD.WIDE.U32 R10, R10, 0x8, R2 ;  /* 0x000000080a0a7825 */ /* 0x001fca00078e0002 */
[----:B--2---:R-:W-:Y:S01]  /*0490*/  STG.E.64 desc[UR6][R10.64], R8 ;  /* 0x000000080a007986 */ /* 0x004fe2000c101b06 */
[----:B------:R-:W-:Y:S05]  /*04a0*/  EXIT ;  /* 0x000000000000794d */ /* 0x000fea0003800000 */
        .weak           $__internal_0_$__cuda_sm20_div_rn_f64_full
        .type           $__internal_0_$__cuda_sm20_div_rn_f64_full,@function
        .size           $__internal_0_$__cuda_sm20_div_rn_f64_full,(.L_x_14 - $__internal_0_$__cuda_sm20_div_rn_f64_full)
$__internal_0_$__cuda_sm20_div_rn_f64_full:
[C---:B------:R-:W-:Y:S01]  /*04b0*/  FSETP.GEU.AND P0, PT, |R5|.reuse, 1.469367938527859385e-39, PT ;  /* 0x001000000500780b */ /* 0x040fe20003f0e200 */
[--C-:B------:R-:W-:Y:S01]  /*04c0*/  IMAD.MOV.U32 R6, RZ, RZ, R4.reuse ;  /* 0x000000ffff067224 */ /* 0x100fe200078e0004 */
[C---:B------:R-:W-:Y:S01]  /*04d0*/  LOP3.LUT R2, R5.reuse, 0x800fffff, RZ, 0xc0, !PT ;  /* 0x800fffff05027812 */ /* 0x040fe200078ec0ff */
[----:B------:R-:W-:Y:S01]  /*04e0*/  IMAD.MOV.U32 R7, RZ, RZ, R5 ;  /* 0x000000ffff077224 */ /* 0x000fe200078e0005 */
[----:B------:R-:W-:Y:S01]  /*04f0*/  LOP3.LUT R18, R5, 0x7ff00000, RZ, 0xc0, !PT ;  /* 0x7ff0000005127812 */ /* 0x000fe200078ec0ff */
[----:B------:R-:W-:Y:S01]  /*0500*/  IMAD.MOV.U32 R14, RZ, RZ, 0x1 ;  /* 0x00000001ff0e7424 */ /* 0x000fe200078e00ff */
[----:B------:R-:W-:Y:S01]  /*0510*/  LOP3.LUT R3, R2, 0x3ff00000, RZ, 0xfc, !PT ;  /* 0x3ff0000002037812 */ /* 0x000fe200078efcff */
[----:B------:R-:W-:Y:S01]  /*0520*/  IMAD.MOV.U32 R2, RZ, RZ, R4 ;  /* 0x000000ffff027224 */ /* 0x000fe200078e0004 */
[----:B------:R-:W-:Y:S01]  /*0530*/  ISETP.LE.U32.AND P1, PT, R18, 0x40100000, PT ;  /* 0x401000001200780c */ /* 0x000fe20003f23070 */
[----:B------:R-:W-:Y:S01]  /*0540*/  IMAD.MOV.U32 R21, RZ, RZ, 0x40100000 ;  /* 0x40100000ff157424 */ /* 0x000fe200078e00ff */
[----:B------:R-:W-:Y:S01]  /*0550*/  BSSY.RECONVERGENT B2, `(.L_x_9) ;  /* 0x0000043000027945 */ /* 0x000fe20003800200 */
[----:B------:R-:W-:-:S02]  /*0560*/  IMAD.MOV.U32 R13, RZ, RZ, 0x1ca00000 ;  /* 0x1ca00000ff0d7424 */ /* 0x000fc400078e00ff */
[----:B------:R-:W-:Y:S01]  /*0570*/  @!P0 DMUL R2, R6, 8.98846567431157953865e+307 ;  /* 0x7fe0000006028828 */ /* 0x000fe20000000000 */
[----:B------:R-:W-:Y:S02]  /*0580*/  IMAD.MOV.U32 R20, RZ, RZ, R18 ;  /* 0x000000ffff147224 */ /* 0x000fe400078e0012 */
[----:B------:R-:W-:Y:S01]  /*0590*/  VIADD R22, R21, 0xffffffff ;  /* 0xffffffff15167836 */ /* 0x000fe20000000000 */
[----:B------:R-:W-:Y:S01]  /*05a0*/  SEL R5, R13, 0x63400000, !P1 ;  /* 0x634000000d057807 */ /* 0x000fe20004800000 */
[----:B------:R-:W-:Y:S01]  /*05b0*/  IMAD.MOV.U32 R4, RZ, RZ, RZ ;  /* 0x000000ffff047224 */ /* 0x000fe200078e00ff */
[----:B------:R-:W0:Y:S04]  /*05c0*/  MUFU.RCP64H R15, R3 ;  /* 0x00000003000f7308 */ /* 0x000e280000001800 */
[----:B------:R-:W-:-:S02]  /*05d0*/  @!P0 LOP3.LUT R20, R3, 0x7ff00000, RZ, 0xc0, !PT ;  /* 0x7ff0000003148812 */ /* 0x000fc400078ec0ff */
[----:B------:R-:W-:-:S03]  /*05e0*/  ISETP.GT.U32.AND P0, PT, R22, 0x7feffffe, PT ;  /* 0x7feffffe1600780c */ /* 0x000fc60003f04070 */
[----:B------:R-:W-:-:S05]  /*05f0*/  VIADD R22, R20, 0xffffffff ;  /* 0xffffffff14167836 */ /* 0x000fca0000000000 */
[----:B------:R-:W-:Y:S01]  /*0600*/  ISETP.GT.U32.OR P0, PT, R22, 0x7feffffe, P0 ;  /* 0x7feffffe1600780c */ /* 0x000fe20000704470 */
[----:B0-----:R-:W-:-:S08]  /*0610*/  DFMA R16, R14, -R2, 1 ;  /* 0x3ff000000e10742b */ /* 0x001fd00000000802 */
[----:B------:R-:W-:-:S08]  /*0620*/  DFMA R16, R16, R16, R16 ;  /* 0x000000101010722b */ /* 0x000fd00000000010 */
[----:B------:R-:W-:-:S08]  /*0630*/  DFMA R14, R14, R16, R14 ;  /* 0x000000100e0e722b */ /* 0x000fd0000000000e */
[----:B------:R-:W-:-:S08]  /*0640*/  DFMA R16, R14, -R2, 1 ;  /* 0x3ff000000e10742b */ /* 0x000fd00000000802 */
[----:B------:R-:W-:-:S08]  /*0650*/  DFMA R14, R14, R16, R14 ;  /* 0x000000100e0e722b */ /* 0x000fd0000000000e */
[----:B------:R-:W-:-:S08]  /*0660*/  DMUL R16, R14, R4 ;  /* 0x000000040e107228 */ /* 0x000fd00000000000 */
[----:B------:R-:W-:-:S08]  /*0670*/  DFMA R18, R16, -R2, R4 ;  /* 0x800000021012722b */ /* 0x000fd00000000004 */
[----:B------:R-:W-:Y:S01]  /*0680*/  DFMA R14, R14, R18, R16 ;  /* 0x000000120e0e722b */ /* 0x000fe20000000010 */
[----:B------:R-:W-:Y:S10]  /*0690*/  @P0 BRA `(.L_x_10) ;  /* 0x0000000000740947 */ /* 0x000ff40003800000 */
[----:B------:R-:W-:Y:S01]  /*06a0*/  LOP3.LUT R18, R7, 0x7ff00000, RZ, 0xc0, !PT ;  /* 0x7ff0000007127812 */ /* 0x000fe200078ec0ff */
[----:B------:R-:W-:-:S03]  /*06b0*/  IMAD.MOV.U32 R16, RZ, RZ, 0x40100000 ;  /* 0x40100000ff107424 */ /* 0x000fc600078e00ff */
[C---:B------:R-:W-:Y:S02]  /*06c0*/  IADD3 R17, PT, PT, -R18.reuse, RZ, RZ ;  /* 0x000000ff12117210 */ /* 0x040fe40007ffe1ff */
[----:B------:R-:W-:Y:S02]  /*06d0*/  ISETP.LE.U32.AND P0, PT, R18, 0x40100000, PT ;  /* 0x401000001200780c */ /* 0x000fe40003f03070 */
[----:B------:R-:W-:Y:S02]  /*06e0*/  VIADDMNMX R16, R17, R16, 0xb9600000, !PT ;  /* 0xb960000011107446 */ /* 0x000fe40007800110 */
[----:B------:R-:W-:Y:S02]  /*06f0*/  SEL R18, R13, 0x63400000, !P0 ;  /* 0x634000000d127807 */ /* 0x000fe40004000000 */
[----:B------:R-:W-:-:S05]  /*0700*/  VIMNMX R13, PT, PT, R16, 0x46a00000, PT ;  /* 0x46a00000100d7848 */ /* 0x000fca0003fe0100 */
[----:B------:R-:W-:Y:S02]  /*0710*/  IMAD.IADD R13, R13, 0x1, -R18 ;  /* 0x000000010d0d7824 */ /* 0x000fe400078e0a12 */
[----:B------:R-:W-:Y:S02]  /*0720*/  IMAD.MOV.U32 R18, RZ, RZ, RZ ;  /* 0x000000ffff127224 */ /* 0x000fe400078e00ff */
[----:B------:R-:W-:-:S06]  /*0730*/  VIADD R19, R13, 0x7fe00000 ;  /* 0x7fe000000d137836 */ /* 0x000fcc0000000000 */
[----:B------:R-:W-:-:S10]  /*0740*/  DMUL R16, R14, R18 ;  /* 0x000000120e107228 */ /* 0x000fd40000000000 */
[----:B------:R-:W-:-:S13]  /*0750*/  FSETP.GTU.AND P0, PT, |R17|, 1.469367938527859385e-39, PT ;  /* 0x001000001100780b */ /* 0x000fda0003f0c200 */
[----:B------:R-:W-:Y:S05]  /*0760*/  @P0 BRA `(.L_x_11) ;  /* 0x0000000000840947 */ /* 0x000fea0003800000 */
[----:B------:R-:W-:Y:S01]  /*0770*/  DFMA R2, R14, -R2, R4 ;  /* 0x800000020e02722b */ /* 0x000fe20000000004 */
[----:B------:R-:W-:-:S09]  /*0780*/  IMAD.MOV.U32 R18, RZ, RZ, RZ ;  /* 0x000000ffff127224 */ /* 0x000fd200078e00ff */
[C---:B------:R-:W-:Y:S02]  /*0790*/  FSETP.NEU.AND P0, PT, R3.reuse, RZ, PT ;  /* 0x000000ff0300720b */ /* 0x040fe40003f0d000 */
[----:B------:R-:W-:-:S04]  /*07a0*/  LOP3.LUT R7, R3, 0x80000000, R7, 0x48, !PT ;  /* 0x8000000003077812 */ /* 0x000fc800078e4807 */
[----:B------:R-:W-:-:S07]  /*07b0*/  LOP3.LUT R19, R7, R19, RZ, 0xfc, !PT ;  /* 0x0000001307137212 */ /* 0x000fce00078efcff */
[----:B------:R-:W-:Y:S05]  /*07c0*/  @!P0 BRA `(.L_x_11) ;  /* 0x00000000006c8947 */ /* 0x000fea0003800000 */
[----:B------:R-:W-:Y:S01]  /*07d0*/  IMAD.MOV R3, RZ, RZ, -R13 ;  /* 0x000000ffff037224 */ /* 0x000fe200078e0a0d */
[----:B------:R-:W-:Y:S01]  /*07e0*/  IADD3 R13, PT, PT, -R13, -0x43300000, RZ ;  /* 0xbcd000000d0d7810 */ /* 0x000fe20007ffe1ff */
[----:B------:R-:W-:-:S06]  /*07f0*/  IMAD.MOV.U32 R2, RZ, RZ, RZ ;  /* 0x000000ffff027224 */ /* 0x000fcc00078e00ff */
[----:B------:R-:W-:Y:S02]  /*0800*/  DFMA R2, R16, -R2, R14 ;  /* 0x800000021002722b */ /* 0x000fe4000000000e */
[----:B------:R-:W-:-:S08]  /*0810*/  DMUL.RP R14, R14, R18 ;  /* 0x000000120e0e7228 */ /* 0x000fd00000008000 */
[----:B------:R-:W-:Y:S02]  /*0820*/  FSETP.NEU.AND P0, PT, |R3|, R13, PT ;  /* 0x0000000d0300720b */ /* 0x000fe40003f0d200 */
[----:B------:R-:W-:Y:S02]  /*0830*/  LOP3.LUT R7, R15, R7, RZ, 0x3c, !PT ;  /* 0x000000070f077212 */ /* 0x000fe400078e3cff */
[----:B------:R-:W-:Y:S02]  /*0840*/  FSEL R16, R14, R16, !P0 ;  /* 0x000000100e107208 */ /* 0x000fe40004000000 */
[----:B------:R-:W-:Y:S01]  /*0850*/  FSEL R17, R7, R17, !P0 ;  /* 0x0000001107117208 */ /* 0x000fe20004000000 */
[----:B------:R-:W-:Y:S06]  /*0860*/  BRA `(.L_x_11) ;  /* 0x0000000000447947 */ /* 0x000fec0003800000 */
.L_x_10:
[----:B------:R-:W-:-:S14]  /*0870*/  DSETP.NAN.AND P0, PT, R6, R6, PT ;  /* 0x000000060600722a */ /* 0x000fdc0003f08000 */
[----:B------:R-:W-:Y:S05]  /*0880*/  @P0 BRA `(.L_x_12) ;  /* 0x0000000000340947 */ /* 0x000fea0003800000 */
[----:B------:R-:W-:Y:S01]  /*0890*/  ISETP.NE.AND P0, PT, R21, R20, PT ;  /* 0x000000141500720c */ /* 0x000fe20003f05270 */
[----:B------:R-:W-:Y:S02]  /*08a0*/  IMAD.MOV.U32 R16, RZ, RZ, 0x0 ;  /* 0x00000000ff107424 */ /* 0x000fe400078e00ff */
[----:B------:R-:W-:-:S10]  /*08b0*/  IMAD.MOV.U32 R17, RZ, RZ, -0x80000 ;  /* 0xfff80000ff117424 */ /* 0x000fd400078e00ff */
[----:B------:R-:W-:Y:S05]  /*08c0*/  @!P0 BRA `(.L_x_11) ;  /* 0x00000000002c8947 */ /* 0x000fea0003800000 */
[----:B------:R-:W-:Y:S02]  /*08d0*/  ISETP.NE.AND P0, PT, R21, 0x7ff00000, PT ;  /* 0x7ff000001500780c */ /* 0x000fe40003f05270 */
[----:B------:R-:W-:Y:S02]  /*08e0*/  LOP3.LUT R6, R7, 0x40100000, RZ, 0x3c, !PT ;  /* 0x4010000007067812 */ /* 0x000fe400078e3cff */
[----:B------:R-:W-:Y:S02]  /*08f0*/  ISETP.EQ.OR P0, PT, R20, RZ, !P0 ;  /* 0x000000ff1400720c */ /* 0x000fe40004702670 */
[----:B------:R-:W-:-:S11]  /*0900*/  LOP3.LUT R17, R6, 0x80000000, RZ, 0xc0, !PT ;  /* 0x8000000006117812 */ /* 0x000fd600078ec0ff */
[----:B------:R-:W-:Y:S02]  /*0910*/  @P0 LOP3.LUT R2, R17, 0x7ff00000, RZ, 0xfc, !PT ;  /* 0x7ff0000011020812 */ /* 0x000fe400078efcff */
[----:B------:R-:W-:Y:S01]  /*0920*/  @!P0 MOV R16, RZ ;  /* 0x000000ff00108202 */ /* 0x000fe20000000f00 */
[----:B------:R-:W-:Y:S02]  /*0930*/  @P0 IMAD.MOV.U32 R16, RZ, RZ, RZ ;  /* 0x000000ffff100224 */ /* 0x000fe400078e00ff */
[----:B------:R-:W-:Y:S01]  /*0940*/  @P0 IMAD.MOV.U32 R17, RZ, RZ, R2 ;  /* 0x000000ffff110224 */ /* 0x000fe200078e0002 */
[----:B------:R-:W-:Y:S06]  /*0950*/  BRA `(.L_x_11) ;  /* 0x0000000000087947 */ /* 0x000fec0003800000 */
.L_x_12:
[----:B------:R-:W-:Y:S01]  /*0960*/  LOP3.LUT R17, R7, 0x80000, RZ, 0xfc, !PT ;  /* 0x0008000007117812 */ /* 0x000fe200078efcff */
[----:B------:R-:W-:-:S07]  /*0970*/  IMAD.MOV.U32 R16, RZ, RZ, R6 ;  /* 0x000000ffff107224 */ /* 0x000fce00078e0006 */
.L_x_11:
[----:B------:R-:W-:Y:S05]  /*0980*/  BSYNC.RECONVERGENT B2 ;  /* 0x0000000000027941 */ /* 0x000fea0003800200 */
.L_x_9:
[----:B------:R-:W-:Y:S02]  /*0990*/  IMAD.MOV.U32 R13, RZ, RZ, 0x0 ;  /* 0x00000000ff0d7424 */ /* 0x000fe400078e00ff */
[----:B------:R-:W-:Y:S02]  /*09a0*/  IMAD.MOV.U32 R2, RZ, RZ, R16 ;  /* 0x000000ffff027224 */ /* 0x000fe400078e0010 */
[----:B------:R-:W-:Y:S01]  /*09b0*/  IMAD.MOV.U32 R3, RZ, RZ, R17 ;  /* 0x000000ffff037224 */ /* 0x000fe200078e0011 */
[----:B------:R-:W-:Y:S06]  /*09c0*/  RET.REL.NODEC R12 `(_Z20reduce_without_s_memPdS_jdj) ;  /* 0xfffffff40c8c7950 */ /* 0x000fec0003c3ffff */
.L_x_13:
[----:B------:R-:W-:-:S00]  /*09d0*/  BRA `(.L_x_13) ;  /* 0xfffffffc00fc7947 */ /* 0x000fc0000383ffff */
[----:B------:R-:W-:-:S00]  /*09e0*/  NOP ;  /* 0x0000000000007918 */ /* 0x000fc00000000000 */
        /* <DEDUP_REMOVED lines=9> */
.L_x_14:


//--------------------- .nv.shared.reserved.0     --------------------------
	.section	.nv.shared.reserved.0,"aw",@nobits
	.weak		__nv_reservedSMEM_offset_0_alias
	.size		__nv_reservedSMEM_offset_0_alias, 0, 64
	.other		__nv_reservedSMEM_offset_0_alias,@"STO_CUDA_RESERVED_SHARED STV_DEFAULT"
__nv_reservedSMEM_offset_0_alias:
	.zero		0
	.zero		64


//--------------------- .nv.constant0._Z20reduce_without_s_memPdS_jdj --------------------------
	.section	.nv.constant0._Z20reduce_without_s_memPdS_jdj,"a",@progbits
	.sectionflags	@""
	.align	4
.nv.constant0._Z20reduce_without_s_memPdS_jdj:
	.zero		932


//--------------------- SYMBOLS --------------------------

	.type		.nv.reservedSmem.offset0,@object
	.size		.nv.reservedSmem.offset0,0x4
